//
// Generated by NVIDIA NVVM Compiler
//
// Compiler Build ID: CL-36424714
// Cuda compilation tools, release 13.0, V13.0.88
// Based on NVVM 20.0.0
//

.version 9.0
.target sm_100
.address_size 64

	// .globl	_Z19doubleArrayOnDevicePfi

.visible .entry _Z19doubleArrayOnDevicePfi(
	.param .u64 .ptr .align 1 _Z19doubleArrayOnDevicePfi_param_0,
	.param .u32 _Z19doubleArrayOnDevicePfi_param_1
)
{
	.reg .pred 	%p<2>;
	.reg .b32 	%r<5>;
	.reg .b32 	%f<3>;
	.reg .b64 	%rd<5>;

	ld.param.u64 	%rd1, [_Z19doubleArrayOnDevicePfi_param_0];
	mov.u32 	%r2, %ctaid.x;
	mov.u32 	%r3, %ntid.x;
	mov.u32 	%r4, %tid.x;
	mad.lo.s32 	%r1, %r2, %r3, %r4;
	setp.gt.s32 	%p1, %r1, 9999;
	@%p1 bra 	$L__BB0_2;
	cvta.to.global.u64 	%rd2, %rd1;
	mul.wide.s32 	%rd3, %r1, 4;
	add.s64 	%rd4, %rd2, %rd3;
	ld.global.f32 	%f1, [%rd4];
	add.f32 	%f2, %f1, %f1;
	st.global.f32 	[%rd4], %f2;
$L__BB0_2:
	ret;

}


// ===== COMPILED SASS (sm_100) =====

	.target	sm_100

	.elftype	@"ET_EXEC"


//--------------------- .note.nv.tkinfo           --------------------------
	.section	.note.nv.tkinfo,"",@"SHT_NOTE"
	.sectionflags	@"SHF_NOTE_NV_TKINFO"
	.tkinfo
        /*0018*/ 	.word	0x00000002
        /*0030*/ 	.string	""
        /*0030*/ 	.string	"ptxas"
        /*0030*/ 	.string	"Cuda compilation tools, release 13.0, V13.0.88"
        /*0030*/ 	.string	"Build cuda_13.0.r13.0/compiler.36424714_0"
        /*0030*/ 	.string	"-arch sm_100 -m 64 "



//--------------------- .note.nv.cuinfo           --------------------------
	.section	.note.nv.cuinfo,"",@"SHT_NOTE"
	.sectionflags	@"SHF_NOTE_NV_CUINFO"
        /*0018*/ 	.short	0x0002
        /*001a*/ 	.short	0x0064
        /*001c*/ 	.short	0x0082
	.zero		2


//--------------------- .nv.info                  --------------------------
	.section	.nv.info,"",@"SHT_CUDA_INFO"
	.align	4


	//----- nvinfo : EIATTR_REGCOUNT
	.align		4
        /*0000*/ 	.byte	0x04, 0x2f
        /*0002*/ 	.short	(.L_1 - .L_0)
	.align		4
.L_0:
        /*0004*/ 	.word	index@(_Z19doubleArrayOnDevicePfi)
        /*0008*/ 	.word	0x00000008


	//----- nvinfo : EIATTR_FRAME_SIZE
	.align		4
.L_1:
        /*000c*/ 	.byte	0x04, 0x11
        /*000e*/ 	.short	(.L_3 - .L_2)
	.align		4
.L_2:
        /*0010*/ 	.word	index@(_Z19doubleArrayOnDevicePfi)
        /*0014*/ 	.word	0x00000000


	//----- nvinfo : EIATTR_MIN_STACK_SIZE
	.align		4
.L_3:
        /*0018*/ 	.byte	0x04, 0x12
        /*001a*/ 	.short	(.L_5 - .L_4)
	.align		4
.L_4:
        /*001c*/ 	.word	index@(_Z19doubleArrayOnDevicePfi)
        /*0020*/ 	.word	0x00000000
.L_5:


//--------------------- .nv.compat                --------------------------
	.section	.nv.compat,"",@"SHT_CUDA_COMPAT_INFO"
	.align	4
        /*0000*/ 	.byte	0x02, 0x09, 0x00, 0x00, 0x02, 0x02, 0x01, 0x00, 0x02, 0x05, 0x05, 0x00, 0x03, 0x07, 0x01, 0x01
        /*0010*/ 	.byte	0x02, 0x03, 0x00, 0x00, 0x02, 0x06, 0x01, 0x00, 0x04, 0x0b, 0x08, 0x00, 0x09, 0x00, 0x00, 0x00
        /*0020*/ 	.byte	0x00, 0x00, 0x00, 0x00


//--------------------- .nv.info._Z19doubleArrayOnDevicePfi --------------------------
	.section	.nv.info._Z19doubleArrayOnDevicePfi,"",@"SHT_CUDA_INFO"
	.sectionflags	@""
	.align	4


	//----- nvinfo : EIATTR_CUDA_API_VERSION
	.align		4
        /*0000*/ 	.byte	0x04, 0x37
        /*0002*/ 	.short	(.L_7 - .L_6)
.L_6:
        /*0004*/ 	.word	0x00000082


	//----- nvinfo : EIATTR_KPARAM_INFO
	.align		4
.L_7:
        /*0008*/ 	.byte	0x04, 0x17
        /*000a*/ 	.short	(.L_9 - .L_8)
.L_8:
        /*000c*/ 	.word	0x00000000
        /*0010*/ 	.short	0x0001
        /*0012*/ 	.short	0x0008
        /*0014*/ 	.byte	0x00, 0xf0, 0x11, 0x00


	//----- nvinfo : EIATTR_KPARAM_INFO
	.align		4
.L_9:
        /*0018*/ 	.byte	0x04, 0x17
        /*001a*/ 	.short	(.L_11 - .L_10)
.L_10:
        /*001c*/ 	.word	0x00000000
        /*0020*/ 	.short	0x0000
        /*0022*/ 	.short	0x0000
        /*0024*/ 	.byte	0x00, 0xf5, 0x21, 0x00


	//----- nvinfo : EIATTR_SPARSE_MMA_MASK
	.align		4
.L_11:
        /*0028*/ 	.byte	0x03, 0x50
        /*002a*/ 	.short	0x0000


	//----- nvinfo : EIATTR_MAXREG_COUNT
	.align		4
        /*002c*/ 	.byte	0x03, 0x1b
        /*002e*/ 	.short	0x00ff


	//----- nvinfo : EIATTR_MERCURY_ISA_VERSION
	.align		4
        /*0030*/ 	.byte	0x03, 0x5f
        /*0032*/ 	.short	0x0101


	//----- nvinfo : EIATTR_VRC_CTA_INIT_COUNT
	.align		4
        /*0034*/ 	.byte	0x02, 0x4a
	.zero		1
	.zero		1


	//----- nvinfo : EIATTR_EXIT_INSTR_OFFSETS
	.align		4
        /*0038*/ 	.byte	0x04, 0x1c
        /*003a*/ 	.short	(.L_13 - .L_12)


	//   ....[0]....
.L_12:
        /*003c*/ 	.word	0x00000060


	//   ....[1]....
        /*0040*/ 	.word	0x000000d0


	//----- nvinfo : EIATTR_CBANK_PARAM_SIZE
	.align		4
.L_13:
        /*0044*/ 	.byte	0x03, 0x19
        /*0046*/ 	.short	0x000c


	//----- nvinfo : EIATTR_PARAM_CBANK
	.align		4
        /*0048*/ 	.byte	0x04, 0x0a
        /*004a*/ 	.short	(.L_15 - .L_14)
	.align		4
.L_14:
        /*004c*/ 	.word	index@(.nv.constant0._Z19doubleArrayOnDevicePfi)
        /*0050*/ 	.short	0x0380
        /*0052*/ 	.short	0x000c


	//----- nvinfo : EIATTR_SW_WAR
	.align		4
.L_15:
        /*0054*/ 	.byte	0x04, 0x36
        /*0056*/ 	.short	(.L_17 - .L_16)
.L_16:
        /*0058*/ 	.word	0x00000008
.L_17:


//--------------------- .nv.callgraph             --------------------------
	.section	.nv.callgraph,"",@"SHT_CUDA_CALLGRAPH"
	.align	4
	.sectionentsize	8
	.align		4
        /*0000*/ 	.word	0x00000000
	.align		4
        /*0004*/ 	.word	0xffffffff
	.align		4
        /*0008*/ 	.word	0x00000000
	.align		4
        /*000c*/ 	.word	0xfffffffe
	.align		4
        /*0010*/ 	.word	0x00000000
	.align		4
        /*0014*/ 	.word	0xfffffffd
	.align		4
        /*0018*/ 	.word	0x00000000
	.align		4
        /*001c*/ 	.word	0xfffffffc


//--------------------- .text._Z19doubleArrayOnDevicePfi --------------------------
	.section	.text._Z19doubleArrayOnDevicePfi,"ax",@progbits
	.align	128
        .global         _Z19doubleArrayOnDevicePfi
        .type           _Z19doubleArrayOnDevicePfi,@function
        .size           _Z19doubleArrayOnDevicePfi,(.L_x_1 - _Z19doubleArrayOnDevicePfi)
        .other          _Z19doubleArrayOnDevicePfi,@"STO_CUDA_ENTRY STV_DEFAULT"
_Z19doubleArrayOnDevicePfi:
.text._Z19doubleArrayOnDevicePfi:
[----:B------:R-:W-:Y:S01]  /*0000*/  LDC R1, c[0x0][0x37c] ;  /* 0x0000df00ff017b82 */ /* 0x000fe20000000800 */
[----:B------:R-:W0:Y:S07]  /*0010*/  S2R R0, SR_TID.X ;  /* 0x0000000000007919 */ /* 0x000e2e0000002100 */
[----:B------:R-:W0:Y:S08]  /*0020*/  S2UR UR4, SR_CTAID.X ;  /* 0x00000000000479c3 */ /* 0x000e300000002500 */
[----:B------:R-:W0:Y:S02]  /*0030*/  LDC R5, c[0x0][0x360] ;  /* 0x0000d800ff057b82 */ /* 0x000e240000000800 */
[----:B0-----:R-:W-:-:S05]  /*0040*/  IMAD R5, R5, UR4, R0 ;  /* 0x0000000405057c24 */ /* 0x001fca000f8e0200 */
[----:B------:R-:W-:-:S13]  /*0050*/  ISETP.GT.AND P0, PT, R5, 0x270f, PT ;  /* 0x0000270f0500780c */ /* 0x000fda0003f04270 */
[----:B------:R-:W-:Y:S05]  /*0060*/  @P0 EXIT ;  /* 0x000000000000094d */ /* 0x000fea0003800000 */
[----:B------:R-:W0:Y:S01]  /*0070*/  LDC.64 R2, c[0x0][0x380] ;  /* 0x0000e000ff027b82 */ /* 0x000e220000000a00 */
[----:B------:R-:W1:Y:S01]  /*0080*/  LDCU.64 UR4, c[0x0][0x358] ;  /* 0x00006b00ff0477ac */ /* 0x000e620008000a00 */
[----:B0-----:R-:W-:-:S05]  /*0090*/  IMAD.WIDE R2, R5, 0x4, R2 ;  /* 0x0000000405027825 */ /* 0x001fca00078e0202 */
[----:B-1----:R-:W2:Y:S02]  /*00a0*/  LDG.E R0, desc[UR4][R2.64] ;  /* 0x0000000402007981 */ /* 0x002ea4000c1e1900 */
[----:B--2---:R-:W-:-:S05]  /*00b0*/  FADD R5, R0, R0 ;  /* 0x0000000000057221 */ /* 0x004fca0000000000 */
[----:B------:R-:W-:Y:S01]  /*00c0*/  STG.E desc[UR4][R2.64], R5 ;  /* 0x0000000502007986 */ /* 0x000fe2000c101904 */
[----:B------:R-:W-:Y:S05]  /*00d0*/  EXIT ;  /* 0x000000000000794d */ /* 0x000fea0003800000 */
.L_x_0:
[----:B------:R-:W-:-:S00]  /*00e0*/  BRA `(.L_x_0) ;  /* 0xfffffffc00fc7947 */ /* 0x000fc0000383ffff */
[----:B------:R-:W-:-:S00]  /*00f0*/  NOP ;  /* 0x0000000000007918 */ /* 0x000fc00000000000 */
        /* <DEDUP_REMOVED lines=8> */
.L_x_1:


//--------------------- .nv.shared.reserved.0     --------------------------
	.section	.nv.shared.reserved.0,"aw",@nobits
	.weak		__nv_reservedSMEM_offset_0_alias
	.size		__nv_reservedSMEM_offset_0_alias, 0, 64
	.other		__nv_reservedSMEM_offset_0_alias,@"STO_CUDA_RESERVED_SHARED STV_DEFAULT"
__nv_reservedSMEM_offset_0_alias:
	.zero		0
	.zero		64


//--------------------- .nv.constant0._Z19doubleArrayOnDevicePfi --------------------------
	.section	.nv.constant0._Z19doubleArrayOnDevicePfi,"a",@progbits
	.sectionflags	@""
	.align	4
.nv.constant0._Z19doubleArrayOnDevicePfi:
	.zero		908


//--------------------- SYMBOLS --------------------------

	.type		.nv.reservedSmem.offset0,@object
	.size		.nv.reservedSmem.offset0,0x4
